//
// Generated by NVIDIA NVVM Compiler
//
// Compiler Build ID: CL-36424714
// Cuda compilation tools, release 13.0, V13.0.88
// Based on NVVM 20.0.0
//

.version 9.0
.target sm_100
.address_size 64

	// .globl	_Z11ponderacionPdS_ii

.visible .entry _Z11ponderacionPdS_ii(
	.param .u64 .ptr .align 1 _Z11ponderacionPdS_ii_param_0,
	.param .u64 .ptr .align 1 _Z11ponderacionPdS_ii_param_1,
	.param .u32 _Z11ponderacionPdS_ii_param_2,
	.param .u32 _Z11ponderacionPdS_ii_param_3
)
{
	.reg .pred 	%p<10>;
	.reg .b32 	%r<24>;
	.reg .b64 	%rd<28>;
	.reg .b64 	%fd<60>;

	ld.param.u64 	%rd15, [_Z11ponderacionPdS_ii_param_0];
	ld.param.u64 	%rd16, [_Z11ponderacionPdS_ii_param_1];
	ld.param.u32 	%r16, [_Z11ponderacionPdS_ii_param_2];
	ld.param.u32 	%r17, [_Z11ponderacionPdS_ii_param_3];
	cvta.to.global.u64 	%rd1, %rd16;
	cvta.to.global.u64 	%rd2, %rd15;
	setp.lt.s32 	%p1, %r16, 1;
	@%p1 bra 	$L__BB0_13;
	cvt.rn.f64.s32 	%fd1, %r17;
	and.b32  	%r1, %r16, 15;
	setp.lt.u32 	%p2, %r16, 16;
	mov.b32 	%r21, 0;
	@%p2 bra 	$L__BB0_4;
	and.b32  	%r21, %r16, 2147483632;
	neg.s32 	%r19, %r21;
	add.s64 	%rd25, %rd2, 64;
	add.s64 	%rd24, %rd1, 64;
$L__BB0_3:
	.pragma "nounroll";
	ld.global.f64 	%fd2, [%rd25+-64];
	div.rn.f64 	%fd3, %fd2, %fd1;
	st.global.f64 	[%rd24+-64], %fd3;
	ld.global.f64 	%fd4, [%rd25+-56];
	div.rn.f64 	%fd5, %fd4, %fd1;
	st.global.f64 	[%rd24+-56], %fd5;
	ld.global.f64 	%fd6, [%rd25+-48];
	div.rn.f64 	%fd7, %fd6, %fd1;
	st.global.f64 	[%rd24+-48], %fd7;
	ld.global.f64 	%fd8, [%rd25+-40];
	div.rn.f64 	%fd9, %fd8, %fd1;
	st.global.f64 	[%rd24+-40], %fd9;
	ld.global.f64 	%fd10, [%rd25+-32];
	div.rn.f64 	%fd11, %fd10, %fd1;
	st.global.f64 	[%rd24+-32], %fd11;
	ld.global.f64 	%fd12, [%rd25+-24];
	div.rn.f64 	%fd13, %fd12, %fd1;
	st.global.f64 	[%rd24+-24], %fd13;
	ld.global.f64 	%fd14, [%rd25+-16];
	div.rn.f64 	%fd15, %fd14, %fd1;
	st.global.f64 	[%rd24+-16], %fd15;
	ld.global.f64 	%fd16, [%rd25+-8];
	div.rn.f64 	%fd17, %fd16, %fd1;
	st.global.f64 	[%rd24+-8], %fd17;
	ld.global.f64 	%fd18, [%rd25];
	div.rn.f64 	%fd19, %fd18, %fd1;
	st.global.f64 	[%rd24], %fd19;
	ld.global.f64 	%fd20, [%rd25+8];
	div.rn.f64 	%fd21, %fd20, %fd1;
	st.global.f64 	[%rd24+8], %fd21;
	ld.global.f64 	%fd22, [%rd25+16];
	div.rn.f64 	%fd23, %fd22, %fd1;
	st.global.f64 	[%rd24+16], %fd23;
	ld.global.f64 	%fd24, [%rd25+24];
	div.rn.f64 	%fd25, %fd24, %fd1;
	st.global.f64 	[%rd24+24], %fd25;
	ld.global.f64 	%fd26, [%rd25+32];
	div.rn.f64 	%fd27, %fd26, %fd1;
	st.global.f64 	[%rd24+32], %fd27;
	ld.global.f64 	%fd28, [%rd25+40];
	div.rn.f64 	%fd29, %fd28, %fd1;
	st.global.f64 	[%rd24+40], %fd29;
	ld.global.f64 	%fd30, [%rd25+48];
	div.rn.f64 	%fd31, %fd30, %fd1;
	st.global.f64 	[%rd24+48], %fd31;
	ld.global.f64 	%fd32, [%rd25+56];
	div.rn.f64 	%fd33, %fd32, %fd1;
	st.global.f64 	[%rd24+56], %fd33;
	add.s32 	%r19, %r19, 16;
	add.s64 	%rd25, %rd25, 128;
	add.s64 	%rd24, %rd24, 128;
	setp.ne.s32 	%p3, %r19, 0;
	@%p3 bra 	$L__BB0_3;
$L__BB0_4:
	setp.eq.s32 	%p4, %r1, 0;
	@%p4 bra 	$L__BB0_13;
	and.b32  	%r7, %r16, 7;
	setp.lt.u32 	%p5, %r1, 8;
	@%p5 bra 	$L__BB0_7;
	mul.wide.u32 	%rd17, %r21, 8;
	add.s64 	%rd18, %rd2, %rd17;
	ld.global.f64 	%fd34, [%rd18];
	div.rn.f64 	%fd35, %fd34, %fd1;
	add.s64 	%rd19, %rd1, %rd17;
	st.global.f64 	[%rd19], %fd35;
	ld.global.f64 	%fd36, [%rd18+8];
	div.rn.f64 	%fd37, %fd36, %fd1;
	st.global.f64 	[%rd19+8], %fd37;
	ld.global.f64 	%fd38, [%rd18+16];
	div.rn.f64 	%fd39, %fd38, %fd1;
	st.global.f64 	[%rd19+16], %fd39;
	ld.global.f64 	%fd40, [%rd18+24];
	div.rn.f64 	%fd41, %fd40, %fd1;
	st.global.f64 	[%rd19+24], %fd41;
	ld.global.f64 	%fd42, [%rd18+32];
	div.rn.f64 	%fd43, %fd42, %fd1;
	st.global.f64 	[%rd19+32], %fd43;
	ld.global.f64 	%fd44, [%rd18+40];
	div.rn.f64 	%fd45, %fd44, %fd1;
	st.global.f64 	[%rd19+40], %fd45;
	ld.global.f64 	%fd46, [%rd18+48];
	div.rn.f64 	%fd47, %fd46, %fd1;
	st.global.f64 	[%rd19+48], %fd47;
	ld.global.f64 	%fd48, [%rd18+56];
	div.rn.f64 	%fd49, %fd48, %fd1;
	st.global.f64 	[%rd19+56], %fd49;
	add.s32 	%r21, %r21, 8;
$L__BB0_7:
	setp.eq.s32 	%p6, %r7, 0;
	@%p6 bra 	$L__BB0_13;
	and.b32  	%r10, %r16, 3;
	setp.lt.u32 	%p7, %r7, 4;
	@%p7 bra 	$L__BB0_10;
	mul.wide.u32 	%rd20, %r21, 8;
	add.s64 	%rd21, %rd2, %rd20;
	ld.global.f64 	%fd50, [%rd21];
	div.rn.f64 	%fd51, %fd50, %fd1;
	add.s64 	%rd22, %rd1, %rd20;
	st.global.f64 	[%rd22], %fd51;
	ld.global.f64 	%fd52, [%rd21+8];
	div.rn.f64 	%fd53, %fd52, %fd1;
	st.global.f64 	[%rd22+8], %fd53;
	ld.global.f64 	%fd54, [%rd21+16];
	div.rn.f64 	%fd55, %fd54, %fd1;
	st.global.f64 	[%rd22+16], %fd55;
	ld.global.f64 	%fd56, [%rd21+24];
	div.rn.f64 	%fd57, %fd56, %fd1;
	st.global.f64 	[%rd22+24], %fd57;
	add.s32 	%r21, %r21, 4;
$L__BB0_10:
	setp.eq.s32 	%p8, %r10, 0;
	@%p8 bra 	$L__BB0_13;
	mul.wide.u32 	%rd23, %r21, 8;
	add.s64 	%rd27, %rd1, %rd23;
	add.s64 	%rd26, %rd2, %rd23;
	neg.s32 	%r23, %r10;
$L__BB0_12:
	.pragma "nounroll";
	ld.global.f64 	%fd58, [%rd26];
	div.rn.f64 	%fd59, %fd58, %fd1;
	st.global.f64 	[%rd27], %fd59;
	add.s64 	%rd27, %rd27, 8;
	add.s64 	%rd26, %rd26, 8;
	add.s32 	%r23, %r23, 1;
	setp.ne.s32 	%p9, %r23, 0;
	@%p9 bra 	$L__BB0_12;
$L__BB0_13:
	ret;

}


// ===== COMPILED SASS (sm_100) =====

	.target	sm_100

	.elftype	@"ET_EXEC"


//--------------------- .note.nv.tkinfo           --------------------------
	.section	.note.nv.tkinfo,"",@"SHT_NOTE"
	.sectionflags	@"SHF_NOTE_NV_TKINFO"
	.tkinfo
        /*0018*/ 	.word	0x00000002
        /*0030*/ 	.string	""
        /*0030*/ 	.string	"ptxas"
        /*0030*/ 	.string	"Cuda compilation tools, release 13.0, V13.0.88"
        /*0030*/ 	.string	"Build cuda_13.0.r13.0/compiler.36424714_0"
        /*0030*/ 	.string	"-arch sm_100 -m 64 "



//--------------------- .note.nv.cuinfo           --------------------------
	.section	.note.nv.cuinfo,"",@"SHT_NOTE"
	.sectionflags	@"SHF_NOTE_NV_CUINFO"
        /*0018*/ 	.short	0x0002
        /*001a*/ 	.short	0x0064
        /*001c*/ 	.short	0x0082
	.zero		2


//--------------------- .nv.info                  --------------------------
	.section	.nv.info,"",@"SHT_CUDA_INFO"
	.align	4


	//----- nvinfo : EIATTR_REGCOUNT
	.align		4
        /*0000*/ 	.byte	0x04, 0x2f
        /*0002*/ 	.short	(.L_1 - .L_0)
	.align		4
.L_0:
        /*0004*/ 	.word	index@(_Z11ponderacionPdS_ii)
        /*0008*/ 	.word	0x00000020


	//----- nvinfo : EIATTR_FRAME_SIZE
	.align		4
.L_1:
        /*000c*/ 	.byte	0x04, 0x11
        /*000e*/ 	.short	(.L_3 - .L_2)
	.align		4
.L_2:
        /*0010*/ 	.word	index@($__internal_0_$__cuda_sm20_div_rn_f64_full)
        /*0014*/ 	.word	0x00000000


	//----- nvinfo : EIATTR_FRAME_SIZE
	.align		4
.L_3:
        /*0018*/ 	.byte	0x04, 0x11
        /*001a*/ 	.short	(.L_5 - .L_4)
	.align		4
.L_4:
        /*001c*/ 	.word	index@(_Z11ponderacionPdS_ii)
        /*0020*/ 	.word	0x00000000


	//----- nvinfo : EIATTR_MIN_STACK_SIZE
	.align		4
.L_5:
        /*0024*/ 	.byte	0x04, 0x12
        /*0026*/ 	.short	(.L_7 - .L_6)
	.align		4
.L_6:
        /*0028*/ 	.word	index@(_Z11ponderacionPdS_ii)
        /*002c*/ 	.word	0x00000000
.L_7:


//--------------------- .nv.compat                --------------------------
	.section	.nv.compat,"",@"SHT_CUDA_COMPAT_INFO"
	.align	4
        /*0000*/ 	.byte	0x02, 0x09, 0x00, 0x00, 0x02, 0x02, 0x01, 0x00, 0x02, 0x05, 0x05, 0x00, 0x03, 0x07, 0x01, 0x01
        /*0010*/ 	.byte	0x02, 0x03, 0x00, 0x00, 0x02, 0x06, 0x01, 0x00, 0x04, 0x0b, 0x08, 0x00, 0x01, 0x00, 0x00, 0x00
        /*0020*/ 	.byte	0x00, 0x00, 0x00, 0x00


//--------------------- .nv.info._Z11ponderacionPdS_ii --------------------------
	.section	.nv.info._Z11ponderacionPdS_ii,"",@"SHT_CUDA_INFO"
	.sectionflags	@""
	.align	4


	//----- nvinfo : EIATTR_CUDA_API_VERSION
	.align		4
        /*0000*/ 	.byte	0x04, 0x37
        /*0002*/ 	.short	(.L_9 - .L_8)
.L_8:
        /*0004*/ 	.word	0x00000082


	//----- nvinfo : EIATTR_KPARAM_INFO
	.align		4
.L_9:
        /*0008*/ 	.byte	0x04, 0x17
        /*000a*/ 	.short	(.L_11 - .L_10)
.L_10:
        /*000c*/ 	.word	0x00000000
        /*0010*/ 	.short	0x0003
        /*0012*/ 	.short	0x0014
        /*0014*/ 	.byte	0x00, 0xf0, 0x11, 0x00


	//----- nvinfo : EIATTR_KPARAM_INFO
	.align		4
.L_11:
        /*0018*/ 	.byte	0x04, 0x17
        /*001a*/ 	.short	(.L_13 - .L_12)
.L_12:
        /*001c*/ 	.word	0x00000000
        /*0020*/ 	.short	0x0002
        /*0022*/ 	.short	0x0010
        /*0024*/ 	.byte	0x00, 0xf0, 0x11, 0x00


	//----- nvinfo : EIATTR_KPARAM_INFO
	.align		4
.L_13:
        /*0028*/ 	.byte	0x04, 0x17
        /*002a*/ 	.short	(.L_15 - .L_14)
.L_14:
        /*002c*/ 	.word	0x00000000
        /*0030*/ 	.short	0x0001
        /*0032*/ 	.short	0x0008
        /*0034*/ 	.byte	0x00, 0xf5, 0x21, 0x00


	//----- nvinfo : EIATTR_KPARAM_INFO
	.align		4
.L_15:
        /*0038*/ 	.byte	0x04, 0x17
        /*003a*/ 	.short	(.L_17 - .L_16)
.L_16:
        /*003c*/ 	.word	0x00000000
        /*0040*/ 	.short	0x0000
        /*0042*/ 	.short	0x0000
        /*0044*/ 	.byte	0x00, 0xf5, 0x21, 0x00


	//----- nvinfo : EIATTR_SPARSE_MMA_MASK
	.align		4
.L_17:
        /*0048*/ 	.byte	0x03, 0x50
        /*004a*/ 	.short	0x0000


	//----- nvinfo : EIATTR_MAXREG_COUNT
	.align		4
        /*004c*/ 	.byte	0x03, 0x1b
        /*004e*/ 	.short	0x00ff


	//----- nvinfo : EIATTR_MERCURY_ISA_VERSION
	.align		4
        /*0050*/ 	.byte	0x03, 0x5f
        /*0052*/ 	.short	0x0101


	//----- nvinfo : EIATTR_VRC_CTA_INIT_COUNT
	.align		4
        /*0054*/ 	.byte	0x02, 0x4a
	.zero		1
	.zero		1


	//----- nvinfo : EIATTR_EXIT_INSTR_OFFSETS
	.align		4
        /*0058*/ 	.byte	0x04, 0x1c
        /*005a*/ 	.short	(.L_19 - .L_18)


	//   ....[0]....
.L_18:
        /*005c*/ 	.word	0x00000030


	//   ....[1]....
        /*0060*/ 	.word	0x00001800


	//   ....[2]....
        /*0064*/ 	.word	0x000023b0


	//   ....[3]....
        /*0068*/ 	.word	0x000029e0


	//   ....[4]....
        /*006c*/ 	.word	0x00002c60


	//----- nvinfo : EIATTR_CRS_STACK_SIZE
	.align		4
.L_19:
        /*0070*/ 	.byte	0x04, 0x1e
        /*0072*/ 	.short	(.L_21 - .L_20)
.L_20:
        /*0074*/ 	.word	0x00000000


	//----- nvinfo : EIATTR_CBANK_PARAM_SIZE
	.align		4
.L_21:
        /*0078*/ 	.byte	0x03, 0x19
        /*007a*/ 	.short	0x0018


	//----- nvinfo : EIATTR_PARAM_CBANK
	.align		4
        /*007c*/ 	.byte	0x04, 0x0a
        /*007e*/ 	.short	(.L_23 - .L_22)
	.align		4
.L_22:
        /*0080*/ 	.word	index@(.nv.constant0._Z11ponderacionPdS_ii)
        /*0084*/ 	.short	0x0380
        /*0086*/ 	.short	0x0018


	//----- nvinfo : EIATTR_SW_WAR
	.align		4
.L_23:
        /*0088*/ 	.byte	0x04, 0x36
        /*008a*/ 	.short	(.L_25 - .L_24)
.L_24:
        /*008c*/ 	.word	0x00000008
.L_25:


//--------------------- .nv.callgraph             --------------------------
	.section	.nv.callgraph,"",@"SHT_CUDA_CALLGRAPH"
	.align	4
	.sectionentsize	8
	.align		4
        /*0000*/ 	.word	0x00000000
	.align		4
        /*0004*/ 	.word	0xffffffff
	.align		4
        /*0008*/ 	.word	0x00000000
	.align		4
        /*000c*/ 	.word	0xfffffffe
	.align		4
        /*0010*/ 	.word	0x00000000
	.align		4
        /*0014*/ 	.word	0xfffffffd
	.align		4
        /*0018*/ 	.word	0x00000000
	.align		4
        /*001c*/ 	.word	0xfffffffc


//--------------------- .text._Z11ponderacionPdS_ii --------------------------
	.section	.text._Z11ponderacionPdS_ii,"ax",@progbits
	.align	128
        .global         _Z11ponderacionPdS_ii
        .type           _Z11ponderacionPdS_ii,@function
        .size           _Z11ponderacionPdS_ii,(.L_x_40 - _Z11ponderacionPdS_ii)
        .other          _Z11ponderacionPdS_ii,@"STO_CUDA_ENTRY STV_DEFAULT"
_Z11ponderacionPdS_ii:
.text._Z11ponderacionPdS_ii:
[----:B------:R-:W-:Y:S08]  /*0000*/  LDC R1, c[0x0][0x37c] ;  /* 0x0000df00ff017b82 */ /* 0x000ff00000000800 */
[----:B------:R-:W0:Y:S02]  /*0010*/  LDC R0, c[0x0][0x390] ;  /* 0x0000e400ff007b82 */ /* 0x000e240000000800 */
[----:B0-----:R-:W-:-:S13]  /*0020*/  ISETP.GE.AND P0, PT, R0, 0x1, PT ;  /* 0x000000010000780c */ /* 0x001fda0003f06270 */
[----:B------:R-:W-:Y:S05]  /*0030*/  @!P0 EXIT ;  /* 0x000000000000894d */ /* 0x000fea0003800000 */
[----:B------:R-:W0:Y:S01]  /*0040*/  LDCU UR4, c[0x0][0x394] ;  /* 0x00007280ff0477ac */ /* 0x000e220008000800 */
[C---:B------:R-:W-:Y:S01]  /*0050*/  ISETP.GE.U32.AND P0, PT, R0.reuse, 0x10, PT ;  /* 0x000000100000780c */ /* 0x040fe20003f06070 */
[----:B------:R-:W-:Y:S01]  /*0060*/  IMAD.MOV.U32 R2, RZ, RZ, RZ ;  /* 0x000000ffff027224 */ /* 0x000fe200078e00ff */
[----:B------:R-:W-:Y:S01]  /*0070*/  LOP3.LUT R24, R0, 0xf, RZ, 0xc0, !PT ;  /* 0x0000000f00187812 */ /* 0x000fe200078ec0ff */
[----:B------:R-:W1:Y:S01]  /*0080*/  LDCU.64 UR12, c[0x0][0x358] ;  /* 0x00006b00ff0c77ac */ /* 0x000e620008000a00 */
[----:B0-----:R-:W0:Y:S09]  /*0090*/  I2F.F64 R8, UR4 ;  /* 0x0000000400087d12 */ /* 0x001e320008201c00 */
[----:B------:R-:W-:Y:S05]  /*00a0*/  @!P0 BRA `(.L_x_0) ;  /* 0x0000001400d08947 */ /* 0x000fea0003800000 */
[----:B------:R-:W2:Y:S01]  /*00b0*/  LDCU.128 UR8, c[0x0][0x380] ;  /* 0x00007000ff0877ac */ /* 0x000ea20008000c00 */
[----:B------:R-:W-:-:S05]  /*00c0*/  LOP3.LUT R2, R0, 0x7ffffff0, RZ, 0xc0, !PT ;  /* 0x7ffffff000027812 */ /* 0x000fca00078ec0ff */
[----:B------:R-:W-:Y:S01]  /*00d0*/  IMAD.MOV R25, RZ, RZ, -R2 ;  /* 0x000000ffff197224 */ /* 0x000fe200078e0a02 */
[----:B--2---:R-:W-:Y:S02]  /*00e0*/  UIADD3 UR6, UP0, UPT, UR8, 0x40, URZ ;  /* 0x0000004008067890 */ /* 0x004fe4000ff1e0ff */
[----:B------:R-:W-:Y:S02]  /*00f0*/  UIADD3 UR4, UP1, UPT, UR10, 0x40, URZ ;  /* 0x000000400a047890 */ /* 0x000fe4000ff3e0ff */
[----:B------:R-:W-:Y:S02]  /*0100*/  UIADD3.X UR7, UPT, UPT, URZ, UR9, URZ, UP0, !UPT ;  /* 0x00000009ff077290 */ /* 0x000fe400087fe4ff */
[----:B------:R-:W-:Y:S01]  /*0110*/  UIADD3.X UR5, UPT, UPT, URZ, UR11, URZ, UP1, !UPT ;  /* 0x0000000bff057290 */ /* 0x000fe20008ffe4ff */
[----:B------:R-:W-:Y:S02]  /*0120*/  IMAD.U32 R20, RZ, RZ, UR6 ;  /* 0x00000006ff147e24 */ /* 0x000fe4000f8e00ff */
[----:B------:R-:W-:Y:S01]  /*0130*/  IMAD.U32 R0, RZ, RZ, UR4 ;  /* 0x00000004ff007e24 */ /* 0x000fe2000f8e00ff */
[----:B------:R-:W-:-:S02]  /*0140*/  MOV R21, UR7 ;  /* 0x0000000700157c02 */ /* 0x000fc40008000f00 */
[----:B------:R-:W-:-:S07]  /*0150*/  IMAD.U32 R3, RZ, RZ, UR5 ;  /* 0x00000005ff037e24 */ /* 0x000fce000f8e00ff */
.L_x_17:
[----:B-12---:R-:W2:Y:S01]  /*0160*/  LDG.E.64 R14, desc[UR12][R20.64+-0x40] ;  /* 0xffffc00c140e7981 */ /* 0x006ea2000c1e1b00 */
[----:B0-----:R-:W0:Y:S01]  /*0170*/  MUFU.RCP64H R5, R9 ;  /* 0x0000000900057308 */ /* 0x001e220000001800 */
[----:B------:R-:W-:Y:S01]  /*0180*/  IMAD.MOV.U32 R4, RZ, RZ, 0x1 ;  /* 0x00000001ff047424 */ /* 0x000fe200078e00ff */
[----:B------:R-:W-:Y:S01]  /*0190*/  MOV R23, R3 ;  /* 0x0000000300177202 */ /* 0x000fe20000000f00 */
[----:B------:R-:W-:Y:S02]  /*01a0*/  VIADD R25, R25, 0x10 ;  /* 0x0000001019197836 */ /* 0x000fe40000000000 */
[----:B------:R-:W-:-:S03]  /*01b0*/  IMAD.MOV.U32 R22, RZ, RZ, R0 ;  /* 0x000000ffff167224 */ /* 0x000fc600078e0000 */
[----:B------:R-:W-:Y:S01]  /*01c0*/  ISETP.NE.AND P1, PT, R25, RZ, PT ;  /* 0x000000ff1900720c */ /* 0x000fe20003f25270 */
[----:B0-----:R-:W-:-:S08]  /*01d0*/  DFMA R6, -R8, R4, 1 ;  /* 0x3ff000000806742b */ /* 0x001fd00000000104 */
[----:B------:R-:W-:-:S08]  /*01e0*/  DFMA R6, R6, R6, R6 ;  /* 0x000000060606722b */ /* 0x000fd00000000006 */
[----:B------:R-:W-:-:S08]  /*01f0*/  DFMA R6, R4, R6, R4 ;  /* 0x000000060406722b */ /* 0x000fd00000000004 */
[----:B------:R-:W-:-:S08]  /*0200*/  DFMA R4, -R8, R6, 1 ;  /* 0x3ff000000804742b */ /* 0x000fd00000000106 */
[----:B------:R-:W-:-:S08]  /*0210*/  DFMA R4, R6, R4, R6 ;  /* 0x000000040604722b */ /* 0x000fd00000000006 */
[----:B--2---:R-:W-:Y:S01]  /*0220*/  DMUL R6, R14, R4 ;  /* 0x000000040e067228 */ /* 0x004fe20000000000 */
[----:B------:R-:W-:-:S07]  /*0230*/  FSETP.GEU.AND P2, PT, |R15|, 6.5827683646048100446e-37, PT ;  /* 0x036000000f00780b */ /* 0x000fce0003f4e200 */
[----:B------:R-:W-:-:S08]  /*0240*/  DFMA R10, -R8, R6, R14 ;  /* 0x00000006080a722b */ /* 0x000fd0000000010e */
[----:B------:R-:W-:-:S10]  /*0250*/  DFMA R4, R4, R10, R6 ;  /* 0x0000000a0404722b */ /* 0x000fd40000000006 */
[----:B------:R-:W-:-:S05]  /*0260*/  FFMA R6, RZ, R9, R5 ;  /* 0x00000009ff067223 */ /* 0x000fca0000000005 */
[----:B------:R-:W-:-:S13]  /*0270*/  FSETP.GT.AND P0, PT, |R6|, 1.469367938527859385e-39, PT ;  /* 0x001000000600780b */ /* 0x000fda0003f04200 */
[----:B------:R-:W-:Y:S05]  /*0280*/  @P0 BRA P2, `(.L_x_1) ;  /* 0x0000000000180947 */ /* 0x000fea0001000000 */
[----:B------:R-:W-:Y:S01]  /*0290*/  IMAD.MOV.U32 R12, RZ, RZ, R8 ;  /* 0x000000ffff0c7224 */ /* 0x000fe200078e0008 */
[----:B------:R-:W-:Y:S01]  /*02a0*/  MOV R0, 0x2d0 ;  /* 0x000002d000007802 */ /* 0x000fe20000000f00 */
[----:B------:R-:W-:-:S07]  /*02b0*/  IMAD.MOV.U32 R13, RZ, RZ, R9 ;  /* 0x000000ffff0d7224 */ /* 0x000fce00078e0009 */
[----:B------:R-:W-:Y:S05]  /*02c0*/  CALL.REL.NOINC `($__internal_0_$__cuda_sm20_div_rn_f64_full) ;  /* 0x0000002800687944 */ /* 0x000fea0003c00000 */
[----:B------:R-:W-:Y:S02]  /*02d0*/  IMAD.MOV.U32 R4, RZ, RZ, R26 ;  /* 0x000000ffff047224 */ /* 0x000fe400078e001a */
[----:B------:R-:W-:-:S07]  /*02e0*/  IMAD.MOV.U32 R5, RZ, RZ, R27 ;  /* 0x000000ffff057224 */ /* 0x000fce00078e001b */
.L_x_1:
[----:B------:R0:W-:Y:S04]  /*02f0*/  STG.E.64 desc[UR12][R22.64+-0x40], R4 ;  /* 0xffffc00416007986 */ /* 0x0001e8000c101b0c */
[----:B------:R-:W2:Y:S01]  /*0300*/  LDG.E.64 R14, desc[UR12][R20.64+-0x38] ;  /* 0xffffc80c140e7981 */ /* 0x000ea2000c1e1b00 */
[----:B------:R-:W1:Y:S01]  /*0310*/  MUFU.RCP64H R7, R9 ;  /* 0x0000000900077308 */ /* 0x000e620000001800 */
[----:B------:R-:W-:-:S06]  /*0320*/  MOV R6, 0x1 ;  /* 0x0000000100067802 */ /* 0x000fcc0000000f00 */
[----:B-1----:R-:W-:-:S08]  /*0330*/  DFMA R10, -R8, R6, 1 ;  /* 0x3ff00000080a742b */ /* 0x002fd00000000106 */
[----:B------:R-:W-:-:S08]  /*0340*/  DFMA R10, R10, R10, R10 ;  /* 0x0000000a0a0a722b */ /* 0x000fd0000000000a */
[----:B------:R-:W-:-:S08]  /*0350*/  DFMA R10, R6, R10, R6 ;  /* 0x0000000a060a722b */ /* 0x000fd00000000006 */
[----:B------:R-:W-:-:S08]  /*0360*/  DFMA R6, -R8, R10, 1 ;  /* 0x3ff000000806742b */ /* 0x000fd0000000010a */
[----:B------:R-:W-:-:S08]  /*0370*/  DFMA R12, R10, R6, R10 ;  /* 0x000000060a0c722b */ /* 0x000fd0000000000a */
[----:B--2---:R-:W-:Y:S01]  /*0380*/  DMUL R6, R12, R14 ;  /* 0x0000000e0c067228 */ /* 0x004fe20000000000 */
[----:B------:R-:W-:-:S07]  /*0390*/  FSETP.GEU.AND P2, PT, |R15|, 6.5827683646048100446e-37, PT ;  /* 0x036000000f00780b */ /* 0x000fce0003f4e200 */
[----:B------:R-:W-:-:S08]  /*03a0*/  DFMA R10, -R8, R6, R14 ;  /* 0x00000006080a722b */ /* 0x000fd0000000010e */
[----:B0-----:R-:W-:-:S10]  /*03b0*/  DFMA R4, R12, R10, R6 ;  /* 0x0000000a0c04722b */ /* 0x001fd40000000006 */
        /* <DEDUP_REMOVED lines=9> */
.L_x_2:
        /* <DEDUP_REMOVED lines=22> */
.L_x_3:
        /* <DEDUP_REMOVED lines=22> */
.L_x_4:
        /* <DEDUP_REMOVED lines=22> */
.L_x_5:
        /* <DEDUP_REMOVED lines=22> */
.L_x_6:
        /* <DEDUP_REMOVED lines=22> */
.L_x_7:
        /* <DEDUP_REMOVED lines=22> */
.L_x_8:
        /* <DEDUP_REMOVED lines=22> */
.L_x_9:
        /* <DEDUP_REMOVED lines=22> */
.L_x_10:
        /* <DEDUP_REMOVED lines=22> */
.L_x_11:
        /* <DEDUP_REMOVED lines=22> */
.L_x_12:
        /* <DEDUP_REMOVED lines=20> */
[----:B------:R-:W-:Y:S01]  /*1350*/  IMAD.MOV.U32 R4, RZ, RZ, R26 ;  /* 0x000000ffff047224 */ /* 0x000fe200078e001a */
[----:B------:R-:W-:-:S07]  /*1360*/  MOV R5, R27 ;  /* 0x0000001b00057202 */ /* 0x000fce0000000f00 */
.L_x_13:
[----:B------:R0:W-:Y:S04]  /*1370*/  STG.E.64 desc[UR12][R22.64+0x20], R4 ;  /* 0x0000200416007986 */ /* 0x0001e8000c101b0c */
[----:B------:R-:W2:Y:S01]  /*1380*/  LDG.E.64 R14, desc[UR12][R20.64+0x28] ;  /* 0x0000280c140e7981 */ /* 0x000ea2000c1e1b00 */
[----:B------:R-:W1:Y:S01]  /*1390*/  MUFU.RCP64H R7, R9 ;  /* 0x0000000900077308 */ /* 0x000e620000001800 */
[----:B------:R-:W-:-:S06]  /*13a0*/  IMAD.MOV.U32 R6, RZ, RZ, 0x1 ;  /* 0x00000001ff067424 */ /* 0x000fcc00078e00ff */
        /* <DEDUP_REMOVED lines=16> */
[----:B------:R-:W-:Y:S01]  /*14b0*/  MOV R4, R26 ;  /* 0x0000001a00047202 */ /* 0x000fe20000000f00 */
[----:B------:R-:W-:-:S07]  /*14c0*/  IMAD.MOV.U32 R5, RZ, RZ, R27 ;  /* 0x000000ffff057224 */ /* 0x000fce00078e001b */
.L_x_14:
        /* <DEDUP_REMOVED lines=17> */
[----:B------:R-:W-:Y:S02]  /*15e0*/  MOV R13, R9 ;  /* 0x00000009000d7202 */ /* 0x000fe40000000f00 */
[----:B------:R-:W-:-:S07]  /*15f0*/  MOV R0, 0x1610 ;  /* 0x0000161000007802 */ /* 0x000fce0000000f00 */
[----:B------:R-:W-:Y:S05]  /*1600*/  CALL.REL.NOINC `($__internal_0_$__cuda_sm20_div_rn_f64_full) ;  /* 0x0000001400987944 */ /* 0x000fea0003c00000 */
[----:B------:R-:W-:Y:S02]  /*1610*/  IMAD.MOV.U32 R4, RZ, RZ, R26 ;  /* 0x000000ffff047224 */ /* 0x000fe400078e001a */
[----:B------:R-:W-:-:S07]  /*1620*/  IMAD.MOV.U32 R5, RZ, RZ, R27 ;  /* 0x000000ffff057224 */ /* 0x000fce00078e001b */
.L_x_15:
        /* <DEDUP_REMOVED lines=16> */
[----:B------:R-:W-:Y:S01]  /*1730*/  MOV R12, R8 ;  /* 0x00000008000c7202 */ /* 0x000fe20000000f00 */
[----:B------:R-:W-:Y:S01]  /*1740*/  IMAD.MOV.U32 R13, RZ, RZ, R9 ;  /* 0x000000ffff0d7224 */ /* 0x000fe200078e0009 */
[----:B------:R-:W-:-:S07]  /*1750*/  MOV R0, 0x1770 ;  /* 0x0000177000007802 */ /* 0x000fce0000000f00 */
[----:B------:R-:W-:Y:S05]  /*1760*/  CALL.REL.NOINC `($__internal_0_$__cuda_sm20_div_rn_f64_full) ;  /* 0x0000001400407944 */ /* 0x000fea0003c00000 */
[----:B------:R-:W-:Y:S02]  /*1770*/  IMAD.MOV.U32 R4, RZ, RZ, R26 ;  /* 0x000000ffff047224 */ /* 0x000fe400078e001a */
[----:B------:R-:W-:-:S07]  /*1780*/  IMAD.MOV.U32 R5, RZ, RZ, R27 ;  /* 0x000000ffff057224 */ /* 0x000fce00078e001b */
.L_x_16:
[----:B------:R2:W-:Y:S01]  /*1790*/  STG.E.64 desc[UR12][R22.64+0x38], R4 ;  /* 0x0000380416007986 */ /* 0x0005e2000c101b0c */
[----:B------:R-:W-:Y:S02]  /*17a0*/  IADD3 R0, P2, PT, R22, 0x80, RZ ;  /* 0x0000008016007810 */ /* 0x000fe40007f5e0ff */
[----:B------:R-:W-:-:S03]  /*17b0*/  IADD3 R20, P0, PT, R20, 0x80, RZ ;  /* 0x0000008014147810 */ /* 0x000fc60007f1e0ff */
[----:B------:R-:W-:Y:S01]  /*17c0*/  IMAD.X R3, RZ, RZ, R23, P2 ;  /* 0x000000ffff037224 */ /* 0x000fe200010e0617 */
[----:B------:R-:W-:Y:S01]  /*17d0*/  IADD3.X R21, PT, PT, RZ, R21, RZ, P0, !PT ;  /* 0x00000015ff157210 */ /* 0x000fe200007fe4ff */
[----:B------:R-:W-:Y:S08]  /*17e0*/  @P1 BRA `(.L_x_17) ;  /* 0xffffffe8005c1947 */ /* 0x000ff0000383ffff */
.L_x_0:
[----:B------:R-:W-:-:S13]  /*17f0*/  ISETP.NE.AND P0, PT, R24, RZ, PT ;  /* 0x000000ff1800720c */ /* 0x000fda0003f05270 */
[----:B-1----:R-:W-:Y:S05]  /*1800*/  @!P0 EXIT ;  /* 0x000000000000894d */ /* 0x002fea0003800000 */
[----:B------:R-:W1:Y:S01]  /*1810*/  LDCU UR4, c[0x0][0x390] ;  /* 0x00007200ff0477ac */ /* 0x000e620008000800 */
[----:B------:R-:W-:Y:S01]  /*1820*/  ISETP.GE.U32.AND P0, PT, R24, 0x8, PT ;  /* 0x000000081800780c */ /* 0x000fe20003f06070 */
[----:B-1----:R-:W-:-:S12]  /*1830*/  ULOP3.LUT UR4, UR4, 0x7, URZ, 0xc0, !UPT ;  /* 0x0000000704047892 */ /* 0x002fd8000f8ec0ff */
[----:B------:R-:W-:Y:S05]  /*1840*/  @!P0 BRA `(.L_x_18) ;  /* 0x0000000800d48947 */ /* 0x000fea0003800000 */
[----:B--2---:R-:W1:Y:S02]  /*1850*/  LDC.64 R22, c[0x0][0x380] ;  /* 0x0000e000ff167b82 */ /* 0x004e640000000a00 */
[----:B-1----:R-:W-:-:S05]  /*1860*/  IMAD.WIDE.U32 R22, R2, 0x8, R22 ;  /* 0x0000000802167825 */ /* 0x002fca00078e0016 */
[----:B------:R-:W2:Y:S01]  /*1870*/  LDG.E.64 R14, desc[UR12][R22.64] ;  /* 0x0000000c160e7981 */ /* 0x000ea2000c1e1b00 */
[----:B0-----:R-:W0:Y:S01]  /*1880*/  MUFU.RCP64H R5, R9 ;  /* 0x0000000900057308 */ /* 0x001e220000001800 */
[----:B------:R-:W-:-:S06]  /*1890*/  IMAD.MOV.U32 R4, RZ, RZ, 0x1 ;  /* 0x00000001ff047424 */ /* 0x000fcc00078e00ff */
        /* <DEDUP_REMOVED lines=18> */
.L_x_19:
[----:B------:R-:W0:Y:S02]  /*19c0*/  LDC.64 R20, c[0x0][0x388] ;  /* 0x0000e200ff147b82 */ /* 0x000e240000000a00 */
[----:B0-----:R-:W-:-:S05]  /*19d0*/  IMAD.WIDE.U32 R20, R2, 0x8, R20 ;  /* 0x0000000802147825 */ /* 0x001fca00078e0014 */
        /* <DEDUP_REMOVED lines=22> */
.L_x_20:
        /* <DEDUP_REMOVED lines=22> */
.L_x_21:
        /* <DEDUP_REMOVED lines=22> */
.L_x_22:
        /* <DEDUP_REMOVED lines=22> */
.L_x_23:
        /* <DEDUP_REMOVED lines=22> */
.L_x_24:
        /* <DEDUP_REMOVED lines=22> */
.L_x_25:
        /* <DEDUP_REMOVED lines=22> */
.L_x_26:
[----:B------:R1:W-:Y:S01]  /*2380*/  STG.E.64 desc[UR12][R20.64+0x38], R4 ;  /* 0x0000380414007986 */ /* 0x0003e2000c101b0c */
[----:B------:R-:W-:-:S07]  /*2390*/  VIADD R2, R2, 0x8 ;  /* 0x0000000802027836 */ /* 0x000fce0000000000 */
.L_x_18:
[----:B------:R-:W-:-:S13]  /*23a0*/  ISETP.NE.AND P0, PT, RZ, UR4, PT ;  /* 0x00000004ff007c0c */ /* 0x000fda000bf05270 */
[----:B------:R-:W-:Y:S05]  /*23b0*/  @!P0 EXIT ;  /* 0x000000000000894d */ /* 0x000fea0003800000 */
[----:B------:R-:W3:Y:S01]  /*23c0*/  LDCU UR5, c[0x0][0x390] ;  /* 0x00007200ff0577ac */ /* 0x000ee20008000800 */
[----:B------:R-:W-:Y:S02]  /*23d0*/  UISETP.GE.U32.AND UP0, UPT, UR4, 0x4, UPT ;  /* 0x000000040400788c */ /* 0x000fe4000bf06070 */
[----:B---3--:R-:W-:-:S07]  /*23e0*/  ULOP3.LUT UR5, UR5, 0x3, URZ, 0xc0, !UPT ;  /* 0x0000000305057892 */ /* 0x008fce000f8ec0ff */
[----:B------:R-:W-:Y:S05]  /*23f0*/  BRA.U !UP0, `(.L_x_27) ;  /* 0x0000000508747547 */ /* 0x000fea000b800000 */
[----:B-1----:R-:W1:Y:S02]  /*2400*/  LDC.64 R20, c[0x0][0x380] ;  /* 0x0000e000ff147b82 */ /* 0x002e640000000a00 */
[----:B-1----:R-:W-:-:S05]  /*2410*/  IMAD.WIDE.U32 R20, R2, 0x8, R20 ;  /* 0x0000000802147825 */ /* 0x002fca00078e0014 */
[----:B------:R-:W3:Y:S01]  /*2420*/  LDG.E.64 R14, desc[UR12][R20.64] ;  /* 0x0000000c140e7981 */ /* 0x000ee2000c1e1b00 */
[----:B0-2---:R-:W0:Y:S01]  /*2430*/  MUFU.RCP64H R5, R9 ;  /* 0x0000000900057308 */ /* 0x005e220000001800 */
[----:B------:R-:W-:-:S06]  /*2440*/  IMAD.MOV.U32 R4, RZ, RZ, 0x1 ;  /* 0x00000001ff047424 */ /* 0x000fcc00078e00ff */
[----:B0-----:R-:W-:-:S08]  /*2450*/  DFMA R6, -R8, R4, 1 ;  /* 0x3ff000000806742b */ /* 0x001fd00000000104 */
[----:B------:R-:W-:-:S08]  /*2460*/  DFMA R6, R6, R6, R6 ;  /* 0x000000060606722b */ /* 0x000fd00000000006 */
[----:B------:R-:W-:-:S08]  /*2470*/  DFMA R6, R4, R6, R4 ;  /* 0x000000060406722b */ /* 0x000fd00000000004 */
[----:B------:R-:W-:-:S08]  /*2480*/  DFMA R4, -R8, R6, 1 ;  /* 0x3ff000000804742b */ /* 0x000fd00000000106 */
[----:B------:R-:W-:-:S08]  /*2490*/  DFMA R10, R6, R4, R6 ;  /* 0x00000004060a722b */ /* 0x000fd00000000006 */
[----:B---3--:R-:W-:Y:S01]  /*24a0*/  DMUL R4, R10, R14 ;  /* 0x0000000e0a047228 */ /* 0x008fe20000000000 */
[----:B------:R-:W-:-:S07]  /*24b0*/  FSETP.GEU.AND P1, PT, |R15|, 6.5827683646048100446e-37, PT ;  /* 0x036000000f00780b */ /* 0x000fce0003f2e200 */
[----:B------:R-:W-:-:S08]  /*24c0*/  DFMA R6, -R8, R4, R14 ;  /* 0x000000040806722b */ /* 0x000fd0000000010e */
[----:B------:R-:W-:-:S10]  /*24d0*/  DFMA R4, R10, R6, R4 ;  /* 0x000000060a04722b */ /* 0x000fd40000000004 */
        /* <DEDUP_REMOVED lines=9> */
.L_x_28:
[----:B------:R-:W0:Y:S02]  /*2570*/  LDC.64 R22, c[0x0][0x388] ;  /* 0x0000e200ff167b82 */ /* 0x000e240000000a00 */
[----:B0-----:R-:W-:-:S05]  /*2580*/  IMAD.WIDE.U32 R22, R2, 0x8, R22 ;  /* 0x0000000802167825 */ /* 0x001fca00078e0016 */
        /* <DEDUP_REMOVED lines=22> */
.L_x_29:
        /* <DEDUP_REMOVED lines=22> */
.L_x_30:
        /* <DEDUP_REMOVED lines=22> */
.L_x_31:
[----:B------:R3:W-:Y:S01]  /*29b0*/  STG.E.64 desc[UR12][R22.64+0x18], R4 ;  /* 0x0000180416007986 */ /* 0x0007e2000c101b0c */
[----:B------:R-:W-:-:S07]  /*29c0*/  VIADD R2, R2, 0x4 ;  /* 0x0000000402027836 */ /* 0x000fce0000000000 */
.L_x_27:
[----:B------:R-:W-:-:S13]  /*29d0*/  ISETP.NE.AND P0, PT, RZ, UR5, PT ;  /* 0x00000005ff007c0c */ /* 0x000fda000bf05270 */
[----:B------:R-:W-:Y:S05]  /*29e0*/  @!P0 EXIT ;  /* 0x000000000000894d */ /* 0x000fea0003800000 */
[----:B-1----:R-:W1:Y:S01]  /*29f0*/  LDC.64 R20, c[0x0][0x388] ;  /* 0x0000e200ff147b82 */ /* 0x002e620000000a00 */
[----:B------:R-:W-:-:S07]  /*2a00*/  UIADD3 UR4, UPT, UPT, -UR5, URZ, URZ ;  /* 0x000000ff05047290 */ /* 0x000fce000fffe1ff */
[----:B--23--:R-:W2:Y:S01]  /*2a10*/  LDC.64 R22, c[0x0][0x380] ;  /* 0x0000e000ff167b82 */ /* 0x00cea20000000a00 */
[----:B-1----:R-:W-:-:S04]  /*2a20*/  IMAD.WIDE.U32 R20, R2, 0x8, R20 ;  /* 0x0000000802147825 */ /* 0x002fc800078e0014 */
[----:B--2---:R-:W-:Y:S01]  /*2a30*/  IMAD.WIDE.U32 R22, R2, 0x8, R22 ;  /* 0x0000000802167825 */ /* 0x004fe200078e0016 */
[----:B------:R-:W-:-:S03]  /*2a40*/  MOV R2, R20 ;  /* 0x0000001400027202 */ /* 0x000fc60000000f00 */
[----:B------:R-:W-:-:S07]  /*2a50*/  IMAD.MOV.U32 R20, RZ, RZ, R22 ;  /* 0x000000ffff147224 */ /* 0x000fce00078e0016 */
.L_x_33:
[----:B------:R-:W-:-:S05]  /*2a60*/  IMAD.MOV.U32 R22, RZ, RZ, R20 ;  /* 0x000000ffff167224 */ /* 0x000fca00078e0014 */
[----:B------:R-:W2:Y:S01]  /*2a70*/  LDG.E.64 R14, desc[UR12][R22.64] ;  /* 0x0000000c160e7981 */ /* 0x000ea2000c1e1b00 */
[----:B01----:R-:W0:Y:S01]  /*2a80*/  MUFU.RCP64H R5, R9 ;  /* 0x0000000900057308 */ /* 0x003e220000001800 */
[----:B------:R-:W-:Y:S01]  /*2a90*/  IMAD.MOV.U32 R4, RZ, RZ, 0x1 ;  /* 0x00000001ff047424 */ /* 0x000fe200078e00ff */
[----:B------:R-:W-:-:S04]  /*2aa0*/  UIADD3 UR4, UPT, UPT, UR4, 0x1, URZ ;  /* 0x0000000104047890 */ /* 0x000fc8000fffe0ff */
[----:B------:R-:W-:Y:S01]  /*2ab0*/  UISETP.NE.AND UP0, UPT, UR4, URZ, UPT ;  /* 0x000000ff0400728c */ /* 0x000fe2000bf05270 */
        /* <DEDUP_REMOVED lines=18> */
.L_x_32:
[----:B------:R-:W-:Y:S01]  /*2be0*/  MOV R6, R2 ;  /* 0x0000000200067202 */ /* 0x000fe20000000f00 */
[----:B------:R-:W-:Y:S01]  /*2bf0*/  IMAD.MOV.U32 R7, RZ, RZ, R21 ;  /* 0x000000ffff077224 */ /* 0x000fe200078e0015 */
[----:B------:R-:W-:Y:S02]  /*2c00*/  IADD3 R20, P1, PT, R20, 0x8, RZ ;  /* 0x0000000814147810 */ /* 0x000fe40007f3e0ff */
[----:B------:R-:W-:Y:S02]  /*2c10*/  IADD3 R2, P0, PT, R2, 0x8, RZ ;  /* 0x0000000802027810 */ /* 0x000fe40007f1e0ff */
[----:B------:R1:W-:Y:S01]  /*2c20*/  STG.E.64 desc[UR12][R6.64], R4 ;  /* 0x0000000406007986 */ /* 0x0003e2000c101b0c */
[----:B------:R-:W-:Y:S02]  /*2c30*/  IMAD.X R23, RZ, RZ, R23, P1 ;  /* 0x000000ffff177224 */ /* 0x000fe400008e0617 */
[----:B------:R-:W-:Y:S01]  /*2c40*/  IMAD.X R21, RZ, RZ, R21, P0 ;  /* 0x000000ffff157224 */ /* 0x000fe200000e0615 */
[----:B------:R-:W-:Y:S07]  /*2c50*/  BRA.U UP0, `(.L_x_33) ;  /* 0xfffffffd00807547 */ /* 0x000fee000b83ffff */
[----:B------:R-:W-:Y:S05]  /*2c60*/  EXIT ;  /* 0x000000000000794d */ /* 0x000fea0003800000 */
        .weak           $__internal_0_$__cuda_sm20_div_rn_f64_full
        .type           $__internal_0_$__cuda_sm20_div_rn_f64_full,@function
        .size           $__internal_0_$__cuda_sm20_div_rn_f64_full,(.L_x_40 - $__internal_0_$__cuda_sm20_div_rn_f64_full)
$__internal_0_$__cuda_sm20_div_rn_f64_full:
[C---:B------:R-:W-:Y:S01]  /*2c70*/  FSETP.GEU.AND P0, PT, |R13|.reuse, 1.469367938527859385e-39, PT ;  /* 0x001000000d00780b */ /* 0x040fe20003f0e200 */
[----:B------:R-:W-:Y:S01]  /*2c80*/  IMAD.MOV.U32 R4, RZ, RZ, 0x1 ;  /* 0x00000001ff047424 */ /* 0x000fe200078e00ff */
[C---:B------:R-:W-:Y:S02]  /*2c90*/  LOP3.LUT R10, R13.reuse, 0x800fffff, RZ, 0xc0, !PT ;  /* 0x800fffff0d0a7812 */ /* 0x040fe400078ec0ff */
[----:B------:R-:W-:Y:S02]  /*2ca0*/  LOP3.LUT R6, R13, 0x7ff00000, RZ, 0xc0, !PT ;  /* 0x7ff000000d067812 */ /* 0x000fe400078ec0ff */
[----:B------:R-:W-:Y:S02]  /*2cb0*/  LOP3.LUT R11, R10, 0x3ff00000, RZ, 0xfc, !PT ;  /* 0x3ff000000a0b7812 */ /* 0x000fe400078efcff */
[----:B------:R-:W-:Y:S02]  /*2cc0*/  MOV R10, R12 ;  /* 0x0000000c000a7202 */ /* 0x000fe40000000f00 */
[----:B------:R-:W-:-:S02]  /*2cd0*/  LOP3.LUT R3, R15, 0x7ff00000, RZ, 0xc0, !PT ;  /* 0x7ff000000f037812 */ /* 0x000fc400078ec0ff */
[----:B------:R-:W-:Y:S01]  /*2ce0*/  MOV R16, R14 ;  /* 0x0000000e00107202 */ /* 0x000fe20000000f00 */
[----:B------:R-:W-:Y:S01]  /*2cf0*/  @!P0 DMUL R10, R12, 8.98846567431157953865e+307 ;  /* 0x7fe000000c0a8828 */ /* 0x000fe20000000000 */
[----:B------:R-:W-:-:S05]  /*2d00*/  ISETP.GE.U32.AND P2, PT, R3, R6, PT ;  /* 0x000000060300720c */ /* 0x000fca0003f46070 */
[----:B------:R-:W0:Y:S02]  /*2d10*/  MUFU.RCP64H R5, R11 ;  /* 0x0000000b00057308 */ /* 0x000e240000001800 */
[----:B0-----:R-:W-:-:S08]  /*2d20*/  DFMA R26, R4, -R10, 1 ;  /* 0x3ff00000041a742b */ /* 0x001fd0000000080a */
[----:B------:R-:W-:-:S08]  /*2d30*/  DFMA R26, R26, R26, R26 ;  /* 0x0000001a1a1a722b */ /* 0x000fd0000000001a */
[----:B------:R-:W-:Y:S01]  /*2d40*/  DFMA R26, R4, R26, R4 ;  /* 0x0000001a041a722b */ /* 0x000fe20000000004 */
[----:B------:R-:W-:Y:S02]  /*2d50*/  IMAD.MOV.U32 R4, RZ, RZ, 0x1ca00000 ;  /* 0x1ca00000ff047424 */ /* 0x000fe400078e00ff */
[----:B------:R-:W-:-:S03]  /*2d60*/  IMAD.MOV.U32 R5, RZ, RZ, R3 ;  /* 0x000000ffff057224 */ /* 0x000fc600078e0003 */
[----:B------:R-:W-:Y:S02]  /*2d70*/  SEL R17, R4, 0x63400000, !P2 ;  /* 0x6340000004117807 */ /* 0x000fe40005000000 */
[----:B------:R-:W-:Y:S01]  /*2d80*/  DFMA R18, R26, -R10, 1 ;  /* 0x3ff000001a12742b */ /* 0x000fe2000000080a */
[----:B------:R-:W-:Y:S02]  /*2d90*/  FSETP.GEU.AND P2, PT, |R15|, 1.469367938527859385e-39, PT ;  /* 0x001000000f00780b */ /* 0x000fe40003f4e200 */
[----:B------:R-:W-:-:S05]  /*2da0*/  LOP3.LUT R17, R17, 0x800fffff, R15, 0xf8, !PT ;  /* 0x800fffff11117812 */ /* 0x000fca00078ef80f */
[----:B------:R-:W-:-:S06]  /*2db0*/  DFMA R26, R26, R18, R26 ;  /* 0x000000121a1a722b */ /* 0x000fcc000000001a */
[----:B------:R-:W-:Y:S05]  /*2dc0*/  @P2 BRA `(.L_x_34) ;  /* 0x0000000000202947 */ /* 0x000fea0003800000 */
[----:B------:R-:W-:-:S04]  /*2dd0*/  LOP3.LUT R18, R13, 0x7ff00000, RZ, 0xc0, !PT ;  /* 0x7ff000000d127812 */ /* 0x000fc800078ec0ff */
[----:B------:R-:W-:Y:S01]  /*2de0*/  ISETP.GE.U32.AND P2, PT, R3, R18, PT ;  /* 0x000000120300720c */ /* 0x000fe20003f46070 */
[----:B------:R-:W-:-:S03]  /*2df0*/  IMAD.MOV.U32 R18, RZ, RZ, RZ ;  /* 0x000000ffff127224 */ /* 0x000fc600078e00ff */
[----:B------:R-:W-:-:S04]  /*2e00*/  SEL R5, R4, 0x63400000, !P2 ;  /* 0x6340000004057807 */ /* 0x000fc80005000000 */
[----:B------:R-:W-:-:S04]  /*2e10*/  LOP3.LUT R5, R5, 0x80000000, R15, 0xf8, !PT ;  /* 0x8000000005057812 */ /* 0x000fc800078ef80f */
[----:B------:R-:W-:-:S06]  /*2e20*/  LOP3.LUT R19, R5, 0x100000, RZ, 0xfc, !PT ;  /* 0x0010000005137812 */ /* 0x000fcc00078efcff */
[----:B------:R-:W-:-:S10]  /*2e30*/  DFMA R16, R16, 2, -R18 ;  /* 0x400000001010782b */ /* 0x000fd40000000812 */
[----:B------:R-:W-:-:S07]  /*2e40*/  LOP3.LUT R5, R17, 0x7ff00000, RZ, 0xc0, !PT ;  /* 0x7ff0000011057812 */ /* 0x000fce00078ec0ff */
.L_x_34:
[----:B------:R-:W-:Y:S01]  /*2e50*/  VIADD R7, R5, 0xffffffff ;  /* 0xffffffff05077836 */ /* 0x000fe20000000000 */
[----:B------:R-:W-:Y:S01]  /*2e60*/  @!P0 LOP3.LUT R6, R11, 0x7ff00000, RZ, 0xc0, !PT ;  /* 0x7ff000000b068812 */ /* 0x000fe200078ec0ff */
[----:B------:R-:W-:-:S03]  /*2e70*/  DMUL R28, R26, R16 ;  /* 0x000000101a1c7228 */ /* 0x000fc60000000000 */
[----:B------:R-:W-:Y:S01]  /*2e80*/  ISETP.GT.U32.AND P0, PT, R7, 0x7feffffe, PT ;  /* 0x7feffffe0700780c */ /* 0x000fe20003f04070 */
[----:B------:R-:W-:-:S04]  /*2e90*/  VIADD R7, R6, 0xffffffff ;  /* 0xffffffff06077836 */ /* 0x000fc80000000000 */
[----:B------:R-:W-:Y:S01]  /*2ea0*/  DFMA R18, R28, -R10, R16 ;  /* 0x8000000a1c12722b */ /* 0x000fe20000000010 */
[----:B------:R-:W-:-:S07]  /*2eb0*/  ISETP.GT.U32.OR P0, PT, R7, 0x7feffffe, P0 ;  /* 0x7feffffe0700780c */ /* 0x000fce0000704470 */
[----:B------:R-:W-:-:S06]  /*2ec0*/  DFMA R18, R26, R18, R28 ;  /* 0x000000121a12722b */ /* 0x000fcc000000001c */
[----:B------:R-:W-:Y:S05]  /*2ed0*/  @P0 BRA `(.L_x_35) ;  /* 0x00000000006c0947 */ /* 0x000fea0003800000 */
[----:B------:R-:W-:-:S04]  /*2ee0*/  LOP3.LUT R6, R13, 0x7ff00000, RZ, 0xc0, !PT ;  /* 0x7ff000000d067812 */ /* 0x000fc800078ec0ff */
[CC--:B------:R-:W-:Y:S02]  /*2ef0*/  VIADDMNMX R5, R3.reuse, -R6.reuse, 0xb9600000, !PT ;  /* 0xb960000003057446 */ /* 0x0c0fe40007800906 */
[----:B------:R-:W-:Y:S01]  /*2f00*/  ISETP.GE.U32.AND P0, PT, R3, R6, PT ;  /* 0x000000060300720c */ /* 0x000fe20003f06070 */
[----:B------:R-:W-:Y:S01]  /*2f10*/  IMAD.MOV.U32 R6, RZ, RZ, RZ ;  /* 0x000000ffff067224 */ /* 0x000fe200078e00ff */
[----:B------:R-:W-:Y:S02]  /*2f20*/  VIMNMX R5, PT, PT, R5, 0x46a00000, PT ;  /* 0x46a0000005057848 */ /* 0x000fe40003fe0100 */
[----:B------:R-:W-:-:S04]  /*2f30*/  SEL R4, R4, 0x63400000, !P0 ;  /* 0x6340000004047807 */ /* 0x000fc80004000000 */
[----:B------:R-:W-:-:S05]  /*2f40*/  IADD3 R4, PT, PT, -R4, R5, RZ ;  /* 0x0000000504047210 */ /* 0x000fca0007ffe1ff */
[----:B------:R-:W-:-:S06]  /*2f50*/  VIADD R7, R4, 0x7fe00000 ;  /* 0x7fe0000004077836 */ /* 0x000fcc0000000000 */
[----:B------:R-:W-:-:S10]  /*2f60*/  DMUL R26, R18, R6 ;  /* 0x00000006121a7228 */ /* 0x000fd40000000000 */
[----:B------:R-:W-:-:S13]  /*2f70*/  FSETP.GTU.AND P0, PT, |R27|, 1.469367938527859385e-39, PT ;  /* 0x001000001b00780b */ /* 0x000fda0003f0c200 */
[----:B------:R-:W-:Y:S05]  /*2f80*/  @P0 BRA `(.L_x_36) ;  /* 0x0000000000940947 */ /* 0x000fea0003800000 */
[----:B------:R-:W-:-:S06]  /*2f90*/  DFMA R10, R18, -R10, R16 ;  /* 0x8000000a120a722b */ /* 0x000fcc0000000010 */
[----:B------:R-:W-:-:S04]  /*2fa0*/  IMAD.MOV.U32 R10, RZ, RZ, RZ ;  /* 0x000000ffff0a7224 */ /* 0x000fc800078e00ff */
[C---:B------:R-:W-:Y:S02]  /*2fb0*/  FSETP.NEU.AND P0, PT, R11.reuse, RZ, PT ;  /* 0x000000ff0b00720b */ /* 0x040fe40003f0d000 */
[----:B------:R-:W-:-:S04]  /*2fc0*/  LOP3.LUT R12, R11, 0x80000000, R13, 0x48, !PT ;  /* 0x800000000b0c7812 */ /* 0x000fc800078e480d */
[----:B------:R-:W-:-:S07]  /*2fd0*/  LOP3.LUT R11, R12, R7, RZ, 0xfc, !PT ;  /* 0x000000070c0b7212 */ /* 0x000fce00078efcff */
[----:B------:R-:W-:Y:S05]  /*2fe0*/  @!P0 BRA `(.L_x_36) ;  /* 0x00000000007c8947 */ /* 0x000fea0003800000 */
[C---:B------:R-:W-:Y:S01]  /*2ff0*/  IADD3 R7, PT, PT, -R4.reuse, RZ, RZ ;  /* 0x000000ff04077210 */ /* 0x040fe20007ffe1ff */
[----:B------:R-:W-:Y:S01]  /*3000*/  IMAD.MOV.U32 R6, RZ, RZ, RZ ;  /* 0x000000ffff067224 */ /* 0x000fe200078e00ff */
[----:B------:R-:W-:-:S05]  /*3010*/  IADD3 R3, PT, PT, -R4, -0x43300000, RZ ;  /* 0xbcd0000004037810 */ /* 0x000fca0007ffe1ff */
[----:B------:R-:W-:Y:S02]  /*3020*/  DFMA R6, R26, -R6, R18 ;  /* 0x800000061a06722b */ /* 0x000fe40000000012 */
[----:B------:R-:W-:-:S08]  /*3030*/  DMUL.RP R18, R18, R10 ;  /* 0x0000000a12127228 */ /* 0x000fd00000008000 */
[----:B------:R-:W-:Y:S02]  /*3040*/  FSETP.NEU.AND P0, PT, |R7|, R3, PT ;  /* 0x000000030700720b */ /* 0x000fe40003f0d200 */
[----:B------:R-:W-:Y:S02]  /*3050*/  LOP3.LUT R3, R19, R12, RZ, 0x3c, !PT ;  /* 0x0000000c13037212 */ /* 0x000fe400078e3cff */
[----:B------:R-:W-:Y:S02]  /*3060*/  FSEL R26, R18, R26, !P0 ;  /* 0x0000001a121a7208 */ /* 0x000fe40004000000 */
[----:B------:R-:W-:Y:S01]  /*3070*/  FSEL R27, R3, R27, !P0 ;  /* 0x0000001b031b7208 */ /* 0x000fe20004000000 */
[----:B------:R-:W-:Y:S06]  /*3080*/  BRA `(.L_x_36) ;  /* 0x0000000000547947 */ /* 0x000fec0003800000 */
.L_x_35:
[----:B------:R-:W-:-:S14]  /*3090*/  DSETP.NAN.AND P0, PT, R14, R14, PT ;  /* 0x0000000e0e00722a */ /* 0x000fdc0003f08000 */
[----:B------:R-:W-:Y:S05]  /*30a0*/  @P0 BRA `(.L_x_37) ;  /* 0x0000000000440947 */ /* 0x000fea0003800000 */
[----:B------:R-:W-:-:S14]  /*30b0*/  DSETP.NAN.AND P0, PT, R12, R12, PT ;  /* 0x0000000c0c00722a */ /* 0x000fdc0003f08000 */
[----:B------:R-:W-:Y:S05]  /*30c0*/  @P0 BRA `(.L_x_38) ;  /* 0x0000000000300947 */ /* 0x000fea0003800000 */
[----:B------:R-:W-:Y:S01]  /*30d0*/  ISETP.NE.AND P0, PT, R5, R6, PT ;  /* 0x000000060500720c */ /* 0x000fe20003f05270 */
[----:B------:R-:W-:Y:S02]  /*30e0*/  IMAD.MOV.U32 R26, RZ, RZ, 0x0 ;  /* 0x00000000ff1a7424 */ /* 0x000fe400078e00ff */
[----:B------:R-:W-:-:S10]  /*30f0*/  IMAD.MOV.U32 R27, RZ, RZ, -0x80000 ;  /* 0xfff80000ff1b7424 */ /* 0x000fd400078e00ff */
[----:B------:R-:W-:Y:S05]  /*3100*/  @!P0 BRA `(.L_x_36) ;  /* 0x0000000000348947 */ /* 0x000fea0003800000 */
[----:B------:R-:W-:Y:S02]  /*3110*/  ISETP.NE.AND P0, PT, R5, 0x7ff00000, PT ;  /* 0x7ff000000500780c */ /* 0x000fe40003f05270 */
[----:B------:R-:W-:Y:S02]  /*3120*/  LOP3.LUT R27, R15, 0x80000000, R13, 0x48, !PT ;  /* 0x800000000f1b7812 */ /* 0x000fe400078e480d */
[----:B------:R-:W-:-:S13]  /*3130*/  ISETP.EQ.OR P0, PT, R6, RZ, !P0 ;  /* 0x000000ff0600720c */ /* 0x000fda0004702670 */
[----:B------:R-:W-:Y:S02]  /*3140*/  @P0 LOP3.LUT R3, R27, 0x7ff00000, RZ, 0xfc, !PT ;  /* 0x7ff000001b030812 */ /* 0x000fe400078efcff */
[----:B------:R-:W-:Y:S01]  /*3150*/  @!P0 MOV R26, RZ ;  /* 0x000000ff001a8202 */ /* 0x000fe20000000f00 */
[----:B------:R-:W-:Y:S02]  /*3160*/  @P0 IMAD.MOV.U32 R26, RZ, RZ, RZ ;  /* 0x000000ffff1a0224 */ /* 0x000fe400078e00ff */
[----:B------:R-:W-:Y:S01]  /*3170*/  @P0 IMAD.MOV.U32 R27, RZ, RZ, R3 ;  /* 0x000000ffff1b0224 */ /* 0x000fe200078e0003 */
[----:B------:R-:W-:Y:S06]  /*3180*/  BRA `(.L_x_36) ;  /* 0x0000000000147947 */ /* 0x000fec0003800000 */
.L_x_38:
[----:B------:R-:W-:Y:S01]  /*3190*/  LOP3.LUT R27, R13, 0x80000, RZ, 0xfc, !PT ;  /* 0x000800000d1b7812 */ /* 0x000fe200078efcff */
[----:B------:R-:W-:Y:S01]  /*31a0*/  IMAD.MOV.U32 R26, RZ, RZ, R12 ;  /* 0x000000ffff1a7224 */ /* 0x000fe200078e000c */
[----:B------:R-:W-:Y:S06]  /*31b0*/  BRA `(.L_x_36) ;  /* 0x0000000000087947 */ /* 0x000fec0003800000 */
.L_x_37:
[----:B------:R-:W-:Y:S02]  /*31c0*/  LOP3.LUT R27, R15, 0x80000, RZ, 0xfc, !PT ;  /* 0x000800000f1b7812 */ /* 0x000fe400078efcff */
[----:B------:R-:W-:-:S07]  /*31d0*/  MOV R26, R14 ;  /* 0x0000000e001a7202 */ /* 0x000fce0000000f00 */
.L_x_36:
[----:B------:R-:W-:Y:S02]  /*31e0*/  IMAD.MOV.U32 R4, RZ, RZ, R0 ;  /* 0x000000ffff047224 */ /* 0x000fe400078e0000 */
[----:B------:R-:W-:-:S04]  /*31f0*/  IMAD.MOV.U32 R5, RZ, RZ, 0x0 ;  /* 0x00000000ff057424 */ /* 0x000fc800078e00ff */
[----:B------:R-:W-:Y:S05]  /*3200*/  RET.REL.NODEC R4 `(_Z11ponderacionPdS_ii) ;  /* 0xffffffcc047c7950 */ /* 0x000fea0003c3ffff */
.L_x_39:
[----:B------:R-:W-:-:S00]  /*3210*/  BRA `(.L_x_39) ;  /* 0xfffffffc00fc7947 */ /* 0x000fc0000383ffff */
[----:B------:R-:W-:-:S00]  /*3220*/  NOP ;  /* 0x0000000000007918 */ /* 0x000fc00000000000 */
        /* <DEDUP_REMOVED lines=13> */
.L_x_40:


//--------------------- .nv.shared.reserved.0     --------------------------
	.section	.nv.shared.reserved.0,"aw",@nobits
	.weak		__nv_reservedSMEM_offset_0_alias
	.size		__nv_reservedSMEM_offset_0_alias, 0, 64
	.other		__nv_reservedSMEM_offset_0_alias,@"STO_CUDA_RESERVED_SHARED STV_DEFAULT"
__nv_reservedSMEM_offset_0_alias:
	.zero		0
	.zero		64


//--------------------- .nv.constant0._Z11ponderacionPdS_ii --------------------------
	.section	.nv.constant0._Z11ponderacionPdS_ii,"a",@progbits
	.sectionflags	@""
	.align	4
.nv.constant0._Z11ponderacionPdS_ii:
	.zero		920


//--------------------- SYMBOLS --------------------------

	.type		.nv.reservedSmem.offset0,@object
	.size		.nv.reservedSmem.offset0,0x4
